	.headerflags	@"EF_CUDA_TEXMODE_UNIFIED EF_CUDA_64BIT_ADDRESS EF_CUDA_ACCELERATORS EF_CUDA_SM90 EF_CUDA_VIRTUAL_SM(EF_CUDA_SM90)"
	.elftype	@"ET_EXEC"


//--------------------- .nv.info                  --------------------------
	.section	.nv.info,"",@"SHT_CUDA_INFO"
	.align	4


	//----- nvinfo : EIATTR_REGCOUNT
	.align		4
        /*0000*/ 	.byte	0x04, 0x2f
        /*0002*/ 	.short	(.L_3 - .L_2)
	.align		4
.L_2:
        /*0004*/ 	.word	index@(triton_poi_fused__native_batch_norm_legit_no_training_25)
        /*0008*/ 	.word	0x00000016


	//----- nvinfo : EIATTR_MIN_STACK_SIZE
	.align		4
.L_3:
        /*000c*/ 	.byte	0x04, 0x12
        /*000e*/ 	.short	(.L_5 - .L_4)
	.align		4
.L_4:
        /*0010*/ 	.word	index@(triton_poi_fused__native_batch_norm_legit_no_training_25)
        /*0014*/ 	.word	0x00000000


	//----- nvinfo : EIATTR_FRAME_SIZE
	.align		4
.L_5:
        /*0018*/ 	.byte	0x04, 0x11
        /*001a*/ 	.short	(.L_7 - .L_6)
	.align		4
.L_6:
        /*001c*/ 	.word	index@(triton_poi_fused__native_batch_norm_legit_no_training_25)
        /*0020*/ 	.word	0x00000000


	//----- nvinfo : EIATTR_MIN_STACK_SIZE
	.align		4
.L_7:
        /*0024*/ 	.byte	0x04, 0x12
        /*0026*/ 	.short	(.L_9 - .L_8)
	.align		4
.L_8:
        /*0028*/ 	.word	index@(triton_poi_fused__native_batch_norm_legit_no_training_25)
        /*002c*/ 	.word	0x00000000
.L_9:


//--------------------- .nv.info.triton_poi_fused__native_batch_norm_legit_no_training_25 --------------------------
	.section	.nv.info.triton_poi_fused__native_batch_norm_legit_no_training_25,"",@"SHT_CUDA_INFO"
	.sectionflags	@""
	.align	4


	//----- nvinfo : EIATTR_CUDA_API_VERSION
	.align		4
        /*0000*/ 	.byte	0x04, 0x37
        /*0002*/ 	.short	(.L_11 - .L_10)
.L_10:
        /*0004*/ 	.word	0x0000007c


	//----- nvinfo : EIATTR_KPARAM_INFO
	.align		4
.L_11:
        /*0008*/ 	.byte	0x04, 0x17
        /*000a*/ 	.short	(.L_13 - .L_12)
.L_12:
        /*000c*/ 	.word	0x00000000
        /*0010*/ 	.short	0x0006
        /*0012*/ 	.short	0x0030
        /*0014*/ 	.byte	0x00, 0xf0, 0x11, 0x00


	//----- nvinfo : EIATTR_KPARAM_INFO
	.align		4
.L_13:
        /*0018*/ 	.byte	0x04, 0x17
        /*001a*/ 	.short	(.L_15 - .L_14)
.L_14:
        /*001c*/ 	.word	0x00000000
        /*0020*/ 	.short	0x0005
        /*0022*/ 	.short	0x0028
        /*0024*/ 	.byte	0x00, 0xf4, 0x21, 0x00


	//----- nvinfo : EIATTR_KPARAM_INFO
	.align		4
.L_15:
        /*0028*/ 	.byte	0x04, 0x17
        /*002a*/ 	.short	(.L_17 - .L_16)
.L_16:
        /*002c*/ 	.word	0x00000000
        /*0030*/ 	.short	0x0004
        /*0032*/ 	.short	0x0020
        /*0034*/ 	.byte	0x00, 0xf4, 0x21, 0x00


	//----- nvinfo : EIATTR_KPARAM_INFO
	.align		4
.L_17:
        /*0038*/ 	.byte	0x04, 0x17
        /*003a*/ 	.short	(.L_19 - .L_18)
.L_18:
        /*003c*/ 	.word	0x00000000
        /*0040*/ 	.short	0x0003
        /*0042*/ 	.short	0x0018
        /*0044*/ 	.byte	0x00, 0xf4, 0x21, 0x00


	//----- nvinfo : EIATTR_KPARAM_INFO
	.align		4
.L_19:
        /*0048*/ 	.byte	0x04, 0x17
        /*004a*/ 	.short	(.L_21 - .L_20)
.L_20:
        /*004c*/ 	.word	0x00000000
        /*0050*/ 	.short	0x0002
        /*0052*/ 	.short	0x0010
        /*0054*/ 	.byte	0x00, 0xf4, 0x21, 0x00


	//----- nvinfo : EIATTR_KPARAM_INFO
	.align		4
.L_21:
        /*0058*/ 	.byte	0x04, 0x17
        /*005a*/ 	.short	(.L_23 - .L_22)
.L_22:
        /*005c*/ 	.word	0x00000000
        /*0060*/ 	.short	0x0001
        /*0062*/ 	.short	0x0008
        /*0064*/ 	.byte	0x00, 0xf4, 0x21, 0x00


	//----- nvinfo : EIATTR_KPARAM_INFO
	.align		4
.L_23:
        /*0068*/ 	.byte	0x04, 0x17
        /*006a*/ 	.short	(.L_25 - .L_24)
.L_24:
        /*006c*/ 	.word	0x00000000
        /*0070*/ 	.short	0x0000
        /*0072*/ 	.short	0x0000
        /*0074*/ 	.byte	0x00, 0xf4, 0x21, 0x00


	//----- nvinfo : EIATTR_SPARSE_MMA_MASK
	.align		4
.L_25:
        /*0078*/ 	.byte	0x03, 0x50
        /*007a*/ 	.short	0x0000


	//----- nvinfo : EIATTR_MAXREG_COUNT
	.align		4
        /*007c*/ 	.byte	0x03, 0x1b
        /*007e*/ 	.short	0x00ff


	//----- nvinfo : EIATTR_EXIT_INSTR_OFFSETS
	.align		4
        /*0080*/ 	.byte	0x04, 0x1c
        /*0082*/ 	.short	(.L_27 - .L_26)


	//   ....[0]....
.L_26:
        /*0084*/ 	.word	0x00000450


	//   ....[1]....
        /*0088*/ 	.word	0x00000470


	//----- nvinfo : EIATTR_REQNTID
	.align		4
.L_27:
        /*008c*/ 	.byte	0x04, 0x10
        /*008e*/ 	.short	(.L_29 - .L_28)
.L_28:
        /*0090*/ 	.word	0x00000080
        /*0094*/ 	.word	0x00000001
        /*0098*/ 	.word	0x00000001


	//----- nvinfo : EIATTR_CBANK_PARAM_SIZE
	.align		4
.L_29:
        /*009c*/ 	.byte	0x03, 0x19
        /*009e*/ 	.short	0x0034


	//----- nvinfo : EIATTR_PARAM_CBANK
	.align		4
        /*00a0*/ 	.byte	0x04, 0x0a
        /*00a2*/ 	.short	(.L_31 - .L_30)
	.align		4
.L_30:
        /*00a4*/ 	.word	index@(.nv.constant0.triton_poi_fused__native_batch_norm_legit_no_training_25)
        /*00a8*/ 	.short	0x0210
        /*00aa*/ 	.short	0x0034


	//----- nvinfo : EIATTR_SW_WAR
	.align		4
.L_31:
        /*00ac*/ 	.byte	0x04, 0x36
        /*00ae*/ 	.short	(.L_33 - .L_32)
.L_32:
        /*00b0*/ 	.word	0x00000008
.L_33:


//--------------------- .nv.callgraph             --------------------------
	.section	.nv.callgraph,"",@"SHT_CUDA_CALLGRAPH"
	.align	4
	.sectionentsize	8
	.align		4
        /*0000*/ 	.word	0x00000000
	.align		4
        /*0004*/ 	.word	0xffffffff
	.align		4
        /*0008*/ 	.word	0x00000000
	.align		4
        /*000c*/ 	.word	0xfffffffe
	.align		4
        /*0010*/ 	.word	0x00000000
	.align		4
        /*0014*/ 	.word	0xfffffffd
	.align		4
        /*0018*/ 	.word	0x00000000
	.align		4
        /*001c*/ 	.word	0xfffffffc


//--------------------- .nv.constant4             --------------------------
	.section	.nv.constant4,"a",@progbits
	.align	8
	.align		8
.nv.constant4:
        /*0000*/ 	.dword	_$_str
	.align		8
        /*0008*/ 	.dword	_$_str_$_2


//--------------------- .text.triton_poi_fused__native_batch_norm_legit_no_training_25 --------------------------
	.section	.text.triton_poi_fused__native_batch_norm_legit_no_training_25,"ax",@progbits
	.align	128
        .global         triton_poi_fused__native_batch_norm_legit_no_training_25
        .type           triton_poi_fused__native_batch_norm_legit_no_training_25,@function
        .size           triton_poi_fused__native_batch_norm_legit_no_training_25,(.L_x_1 - triton_poi_fused__native_batch_norm_legit_no_training_25)
        .other          triton_poi_fused__native_batch_norm_legit_no_training_25,@"STO_CUDA_ENTRY STV_DEFAULT"
triton_poi_fused__native_batch_norm_legit_no_training_25:
.text.triton_poi_fused__native_batch_norm_legit_no_training_25:
[----:B------:R-:W0:Y:S01]  /*0000*/  LDC R1, c[0x0][0x28] ;  /* 0x00000a00ff017b82 */ /* 0x000e220000000800 */
[----:B------:R-:W1:Y:S07]  /*0010*/  S2R R0, SR_TID.X ;  /* 0x0000000000007919 */ /* 0x000e6e0000002100 */
[----:B------:R-:W2:Y:S01]  /*0020*/  LDC.64 R8, c[0x0][0x220] ;  /* 0x00008800ff087b82 */ /* 0x000ea20000000a00 */
[----:B------:R-:W-:Y:S01]  /*0030*/  ULDC.64 UR4, c[0x0][0x208] ;  /* 0x0000820000047ab9 */ /* 0x000fe20000000a00 */
[----:B------:R-:W3:Y:S06]  /*0040*/  S2R R5, SR_CTAID.X ;  /* 0x0000000000057919 */ /* 0x000eec0000002500 */
[----:B------:R-:W4:Y:S08]  /*0050*/  LDC.64 R14, c[0x0][0x218] ;  /* 0x00008600ff0e7b82 */ /* 0x000f300000000a00 */
[----:B------:R-:W5:Y:S08]  /*0060*/  LDC.64 R12, c[0x0][0x210] ;  /* 0x00008400ff0c7b82 */ /* 0x000f700000000a00 */
[----:B------:R-:W4:Y:S01]  /*0070*/  LDC.64 R16, c[0x0][0x228] ;  /* 0x00008a00ff107b82 */ /* 0x000f220000000a00 */
[----:B-1----:R-:W-:-:S07]  /*0080*/  SHF.L.U32 R0, R0, 0x1, RZ ;  /* 0x0000000100007819 */ /* 0x002fce00000006ff */
[----:B------:R-:W1:Y:S01]  /*0090*/  LDC.64 R18, c[0x0][0x230] ;  /* 0x00008c00ff127b82 */ /* 0x000e620000000a00 */
[----:B---3--:R-:W-:Y:S02]  /*00a0*/  SHF.R.S32.HI R3, RZ, 0x17, R5 ;  /* 0x00000017ff037819 */ /* 0x008fe40000011405 */
[----:B------:R-:W-:Y:S02]  /*00b0*/  LOP3.LUT R0, R0, 0xfe, RZ, 0xc0, !PT ;  /* 0x000000fe00007812 */ /* 0x000fe400078ec0ff */
[----:B------:R-:W-:Y:S02]  /*00c0*/  SGXT R3, R3, 0x1 ;  /* 0x000000010303781a */ /* 0x000fe40000000200 */
[----:B------:R-:W-:-:S04]  /*00d0*/  LEA R0, R5, R0, 0x8 ;  /* 0x0000000005007211 */ /* 0x000fc800078e40ff */
[----:B------:R-:W-:Y:S02]  /*00e0*/  LEA.HI R3, R3, R0, RZ, 0x2 ;  /* 0x0000000003037211 */ /* 0x000fe400078f10ff */
[----:B------:R-:W-:Y:S02]  /*00f0*/  ISETP.GE.AND P4, PT, R0, 0x600, PT ;  /* 0x000006000000780c */ /* 0x000fe40003f86270 */
[----:B------:R-:W-:-:S05]  /*0100*/  SHF.R.S32.HI R3, RZ, 0x2, R3 ;  /* 0x00000002ff037819 */ /* 0x000fca0000011403 */
[----:B------:R-:W-:-:S05]  /*0110*/  IMAD.HI R2, R3, 0x2aaaaaab, RZ ;  /* 0x2aaaaaab03027827 */ /* 0x000fca00078e02ff */
[----:B------:R-:W-:-:S04]  /*0120*/  SHF.R.U32.HI R5, RZ, 0x1f, R2 ;  /* 0x0000001fff057819 */ /* 0x000fc80000011602 */
[----:B------:R-:W-:Y:S02]  /*0130*/  LEA.HI R2, R2, R5, RZ, 0x1c ;  /* 0x0000000502027211 */ /* 0x000fe400078fe0ff */
[----:B------:R-:W-:-:S03]  /*0140*/  CS2R R4, SRZ ;  /* 0x0000000000047805 */ /* 0x000fc6000001ff00 */
[----:B------:R-:W-:-:S04]  /*0150*/  IMAD R11, R2, -0x60, R3 ;  /* 0xffffffa0020b7824 */ /* 0x000fc800078e0203 */
[----:B--2---:R-:W-:-:S05]  /*0160*/  IMAD.WIDE R8, R11, 0x4, R8 ;  /* 0x000000040b087825 */ /* 0x004fca00078e0208 */
[----:B------:R-:W2:Y:S04]  /*0170*/  @!P4 LDG.E.EL R4, desc[UR4][R8.64] ;  /* 0x000000040804c981 */ /* 0x000ea8000c2e1900 */
[----:B------:R3:W2:Y:S01]  /*0180*/  @!P4 LDG.E.EL R5, desc[UR4][R8.64] ;  /* 0x000000040805c981 */ /* 0x0006a2000c2e1900 */
[----:B------:R-:W-:Y:S02]  /*0190*/  CS2R R6, SRZ ;  /* 0x0000000000067805 */ /* 0x000fe4000001ff00 */
[----:B------:R-:W-:Y:S01]  /*01a0*/  CS2R R2, SRZ ;  /* 0x0000000000027805 */ /* 0x000fe2000001ff00 */
[----:B----4-:R-:W-:-:S04]  /*01b0*/  IMAD.WIDE R14, R11, 0x4, R14 ;  /* 0x000000040b0e7825 */ /* 0x010fc800078e020e */
[----:B-----5:R-:W-:Y:S01]  /*01c0*/  IMAD.WIDE R12, R0, 0x4, R12 ;  /* 0x00000004000c7825 */ /* 0x020fe200078e020c */
[----:B------:R-:W4:Y:S04]  /*01d0*/  @!P4 LDG.E.EL R6, desc[UR4][R14.64] ;  /* 0x000000040e06c981 */ /* 0x000f28000c2e1900 */
[----:B------:R-:W4:Y:S01]  /*01e0*/  @!P4 LDG.E.64 R2, desc[UR4][R12.64] ;  /* 0x000000040c02c981 */ /* 0x000f22000c1e1b00 */
[C---:B0-----:R-:W-:Y:S01]  /*01f0*/  IMAD.WIDE R16, R11.reuse, 0x4, R16 ;  /* 0x000000040b107825 */ /* 0x041fe200078e0210 */
[----:B---3--:R-:W-:Y:S02]  /*0200*/  CS2R R8, SRZ ;  /* 0x0000000000087805 */ /* 0x008fe4000001ff00 */
[----:B------:R0:W3:Y:S01]  /*0210*/  @!P4 LDG.E.EL R7, desc[UR4][R14.64] ;  /* 0x000000040e07c981 */ /* 0x0000e2000c2e1900 */
[----:B-1----:R-:W-:Y:S01]  /*0220*/  IMAD.WIDE R18, R11, 0x4, R18 ;  /* 0x000000040b127825 */ /* 0x002fe200078e0212 */
[----:B------:R-:W-:-:S04]  /*0230*/  CS2R R10, SRZ ;  /* 0x00000000000a7805 */ /* 0x000fc8000001ff00 */
[----:B------:R-:W5:Y:S04]  /*0240*/  @!P4 LDG.E.EL R8, desc[UR4][R18.64] ;  /* 0x000000041208c981 */ /* 0x000f68000c2e1900 */
[----:B------:R-:W5:Y:S04]  /*0250*/  @!P4 LDG.E.EL R11, desc[UR4][R16.64] ;  /* 0x00000004100bc981 */ /* 0x000f68000c2e1900 */
[----:B------:R-:W3:Y:S04]  /*0260*/  @!P4 LDG.E.EL R10, desc[UR4][R16.64] ;  /* 0x00000004100ac981 */ /* 0x000ee8000c2e1900 */
[----:B------:R-:W3:Y:S01]  /*0270*/  @!P4 LDG.E.EL R9, desc[UR4][R18.64] ;  /* 0x000000041209c981 */ /* 0x000ee2000c2e1900 */
[----:B0-----:R-:W-:Y:S01]  /*0280*/  HFMA2.MMA R15, -RZ, RZ, 1.625, 0 ;  /* 0x3e800000ff0f7435 */ /* 0x001fe200000001ff */
[----:B--2---:R-:W-:Y:S01]  /*0290*/  FADD R4, R4, 9.9999997473787516356e-06 ;  /* 0x3727c5ac04047421 */ /* 0x004fe20000000000 */
[----:B------:R-:W-:-:S03]  /*02a0*/  FADD R12, R5, 9.9999997473787516356e-06 ;  /* 0x3727c5ac050c7421 */ /* 0x000fc60000000000 */
[----:B------:R0:W1:Y:S08]  /*02b0*/  MUFU.SQRT R13, R4 ;  /* 0x00000004000d7308 */ /* 0x0000700000002000 */
[----:B------:R-:W2:Y:S01]  /*02c0*/  MUFU.SQRT R14, R12 ;  /* 0x0000000c000e7308 */ /* 0x000ea20000002000 */
[----:B0-----:R-:W0:Y:S01]  /*02d0*/  LDC.64 R4, c[0x0][0x238] ;  /* 0x00008e00ff047b82 */ /* 0x001e220000000a00 */
[----:B-1----:R-:W-:-:S02]  /*02e0*/  FSETP.GT.AND P0, PT, R13, 8.50705917302346158658e+37, PT ;  /* 0x7e8000000d00780b */ /* 0x002fc40003f04000 */
[----:B------:R-:W-:Y:S02]  /*02f0*/  FSETP.GEU.AND P2, PT, R13, 1.175494350822287508e-38, PT ;  /* 0x008000000d00780b */ /* 0x000fe40003f4e000 */
[C---:B--2---:R-:W-:Y:S02]  /*0300*/  FSETP.GT.AND P1, PT, R14.reuse, 8.50705917302346158658e+37, PT ;  /* 0x7e8000000e00780b */ /* 0x044fe40003f24000 */
[----:B------:R-:W-:-:S07]  /*0310*/  FSETP.GEU.AND P3, PT, R14, 1.175494350822287508e-38, PT ;  /* 0x008000000e00780b */ /* 0x000fce0003f6e000 */
[----:B------:R-:W-:-:S04]  /*0320*/  @P0 FMUL R13, R13, 0.25 ;  /* 0x3e8000000d0d0820 */ /* 0x000fc80000400000 */
[----:B------:R-:W-:Y:S01]  /*0330*/  @!P2 FMUL R13, R13, 16777216 ;  /* 0x4b8000000d0da820 */ /* 0x000fe20000400000 */
[----:B------:R-:W-:-:S04]  /*0340*/  @P1 FMUL R14, R14, 0.25 ;  /* 0x3e8000000e0e1820 */ /* 0x000fc80000400000 */
[----:B------:R-:W-:Y:S01]  /*0350*/  @!P3 FMUL R14, R14, 16777216 ;  /* 0x4b8000000e0eb820 */ /* 0x000fe20000400000 */
[----:B------:R-:W1:Y:S01]  /*0360*/  MUFU.RCP R13, R13 ;  /* 0x0000000d000d7308 */ /* 0x000e620000001000 */
[----:B------:R-:W-:-:S07]  /*0370*/  FSEL R12, R15, 1, P0 ;  /* 0x3f8000000f0c7808 */ /* 0x000fce0000000000 */
[----:B------:R-:W2:Y:S01]  /*0380*/  MUFU.RCP R14, R14 ;  /* 0x0000000e000e7308 */ /* 0x000ea20000001000 */
[----:B------:R-:W-:Y:S01]  /*0390*/  FSEL R15, R15, 1, P1 ;  /* 0x3f8000000f0f7808 */ /* 0x000fe20000800000 */
[----:B------:R-:W-:Y:S01]  /*03a0*/  @!P2 FMUL R12, R12, 16777216 ;  /* 0x4b8000000c0ca820 */ /* 0x000fe20000400000 */
[----:B----4-:R-:W-:-:S03]  /*03b0*/  FADD R3, -R6, R3 ;  /* 0x0000000306037221 */ /* 0x010fc60000000100 */
[----:B------:R-:W-:Y:S01]  /*03c0*/  @!P3 FMUL R15, R15, 16777216 ;  /* 0x4b8000000f0fb820 */ /* 0x000fe20000400000 */
[----:B---3--:R-:W-:Y:S01]  /*03d0*/  FADD R2, -R7, R2 ;  /* 0x0000000207027221 */ /* 0x008fe20000000100 */
[----:B-1----:R-:W-:Y:S02]  /*03e0*/  FMUL R13, R13, R12 ;  /* 0x0000000c0d0d7220 */ /* 0x002fe40000400000 */
[----:B--2---:R-:W-:Y:S02]  /*03f0*/  FMUL R6, R14, R15 ;  /* 0x0000000f0e067220 */ /* 0x004fe40000400000 */
[----:B------:R-:W-:Y:S02]  /*0400*/  FMUL R13, R2, R13 ;  /* 0x0000000d020d7220 */ /* 0x000fe40000400000 */
[----:B------:R-:W-:Y:S01]  /*0410*/  FMUL R6, R3, R6 ;  /* 0x0000000603067220 */ /* 0x000fe20000400000 */
[----:B0-----:R-:W-:-:S04]  /*0420*/  IMAD.WIDE R4, R0, 0x4, R4 ;  /* 0x0000000400047825 */ /* 0x001fc800078e0204 */
[----:B-----5:R-:W-:Y:S01]  /*0430*/  FFMA R8, R13, R11, R8 ;  /* 0x0000000b0d087223 */ /* 0x020fe20000000008 */
[----:B------:R-:W-:Y:S01]  /*0440*/  FFMA R9, R6, R10, R9 ;  /* 0x0000000a06097223 */ /* 0x000fe20000000009 */
[----:B------:R-:W-:Y:S06]  /*0450*/  @P4 EXIT ;  /* 0x000000000000494d */ /* 0x000fec0003800000 */
[----:B------:R-:W-:Y:S01]  /*0460*/  STG.E.64 desc[UR4][R4.64], R8 ;  /* 0x0000000804007986 */ /* 0x000fe2000c101b04 */
[----:B------:R-:W-:Y:S05]  /*0470*/  EXIT ;  /* 0x000000000000794d */ /* 0x000fea0003800000 */
.L_x_0:
[----:B------:R-:W-:-:S00]  /*0480*/  BRA `(.L_x_0) ;  /* 0xfffffffc00fc7947 */ /* 0x000fc0000383ffff */
[----:B------:R-:W-:-:S00]  /*0490*/  NOP ;  /* 0x0000000000007918 */ /* 0x000fc00000000000 */
        /* <DEDUP_REMOVED lines=14> */
.L_x_1:


//--------------------- .nv.global.init           --------------------------
	.section	.nv.global.init,"aw",@progbits
.nv.global.init:
	.type		_$_str,@object
	.size		_$_str,(_$_str_$_2 - _$_str)
_$_str:
        /*0000*/ 	.byte	0x5f, 0x5f, 0x43, 0x55, 0x44, 0x41, 0x5f, 0x46, 0x54, 0x5a, 0x00
	.type		_$_str_$_2,@object
	.size		_$_str_$_2,(.L_1 - _$_str_$_2)
_$_str_$_2:
        /*000b*/ 	.byte	0x5f, 0x5f, 0x43, 0x55, 0x44, 0x41, 0x5f, 0x50, 0x52, 0x45, 0x43, 0x5f, 0x53, 0x51, 0x52, 0x54
        /*001b*/ 	.byte	0x00
.L_1:


//--------------------- .nv.constant0.triton_poi_fused__native_batch_norm_legit_no_training_25 --------------------------
	.section	.nv.constant0.triton_poi_fused__native_batch_norm_legit_no_training_25,"a",@progbits
	.sectionflags	@""
	.align	4
.nv.constant0.triton_poi_fused__native_batch_norm_legit_no_training_25:
	.zero		580
